//
// Generated by NVIDIA NVVM Compiler
//
// Compiler Build ID: CL-36424714
// Cuda compilation tools, release 13.0, V13.0.88
// Based on NVVM 20.0.0
//

.version 9.0
.target sm_100
.address_size 64

	// .globl	_Z15coalescedKernelPKfPfi

.visible .entry _Z15coalescedKernelPKfPfi(
	.param .u64 .ptr .align 1 _Z15coalescedKernelPKfPfi_param_0,
	.param .u64 .ptr .align 1 _Z15coalescedKernelPKfPfi_param_1,
	.param .u32 _Z15coalescedKernelPKfPfi_param_2
)
{
	.reg .pred 	%p<2>;
	.reg .b32 	%r<6>;
	.reg .b32 	%f<3>;
	.reg .b64 	%rd<8>;

	ld.param.u64 	%rd1, [_Z15coalescedKernelPKfPfi_param_0];
	ld.param.u64 	%rd2, [_Z15coalescedKernelPKfPfi_param_1];
	ld.param.u32 	%r2, [_Z15coalescedKernelPKfPfi_param_2];
	mov.u32 	%r3, %tid.x;
	mov.u32 	%r4, %ctaid.x;
	mov.u32 	%r5, %ntid.x;
	mad.lo.s32 	%r1, %r4, %r5, %r3;
	setp.ge.s32 	%p1, %r1, %r2;
	@%p1 bra 	$L__BB0_2;
	cvta.to.global.u64 	%rd3, %rd1;
	cvta.to.global.u64 	%rd4, %rd2;
	mul.wide.s32 	%rd5, %r1, 4;
	add.s64 	%rd6, %rd3, %rd5;
	ld.global.f32 	%f1, [%rd6];
	add.f32 	%f2, %f1, %f1;
	add.s64 	%rd7, %rd4, %rd5;
	st.global.f32 	[%rd7], %f2;
$L__BB0_2:
	ret;

}


// ===== COMPILED SASS (sm_100) =====

	.target	sm_100

	.elftype	@"ET_EXEC"


//--------------------- .note.nv.tkinfo           --------------------------
	.section	.note.nv.tkinfo,"",@"SHT_NOTE"
	.sectionflags	@"SHF_NOTE_NV_TKINFO"
	.tkinfo
        /*0018*/ 	.word	0x00000002
        /*0030*/ 	.string	""
        /*0030*/ 	.string	"ptxas"
        /*0030*/ 	.string	"Cuda compilation tools, release 13.0, V13.0.88"
        /*0030*/ 	.string	"Build cuda_13.0.r13.0/compiler.36424714_0"
        /*0030*/ 	.string	"-arch sm_100 -m 64 "



//--------------------- .note.nv.cuinfo           --------------------------
	.section	.note.nv.cuinfo,"",@"SHT_NOTE"
	.sectionflags	@"SHF_NOTE_NV_CUINFO"
        /*0018*/ 	.short	0x0002
        /*001a*/ 	.short	0x0064
        /*001c*/ 	.short	0x0082
	.zero		2


//--------------------- .nv.info                  --------------------------
	.section	.nv.info,"",@"SHT_CUDA_INFO"
	.align	4


	//----- nvinfo : EIATTR_REGCOUNT
	.align		4
        /*0000*/ 	.byte	0x04, 0x2f
        /*0002*/ 	.short	(.L_1 - .L_0)
	.align		4
.L_0:
        /*0004*/ 	.word	index@(_Z15coalescedKernelPKfPfi)
        /*0008*/ 	.word	0x0000000a


	//----- nvinfo : EIATTR_FRAME_SIZE
	.align		4
.L_1:
        /*000c*/ 	.byte	0x04, 0x11
        /*000e*/ 	.short	(.L_3 - .L_2)
	.align		4
.L_2:
        /*0010*/ 	.word	index@(_Z15coalescedKernelPKfPfi)
        /*0014*/ 	.word	0x00000000


	//----- nvinfo : EIATTR_MIN_STACK_SIZE
	.align		4
.L_3:
        /*0018*/ 	.byte	0x04, 0x12
        /*001a*/ 	.short	(.L_5 - .L_4)
	.align		4
.L_4:
        /*001c*/ 	.word	index@(_Z15coalescedKernelPKfPfi)
        /*0020*/ 	.word	0x00000000
.L_5:


//--------------------- .nv.compat                --------------------------
	.section	.nv.compat,"",@"SHT_CUDA_COMPAT_INFO"
	.align	4
        /*0000*/ 	.byte	0x02, 0x09, 0x00, 0x00, 0x02, 0x02, 0x01, 0x00, 0x02, 0x05, 0x05, 0x00, 0x03, 0x07, 0x01, 0x01
        /*0010*/ 	.byte	0x02, 0x03, 0x00, 0x00, 0x02, 0x06, 0x01, 0x00, 0x04, 0x0b, 0x08, 0x00, 0x09, 0x00, 0x00, 0x00
        /*0020*/ 	.byte	0x00, 0x00, 0x00, 0x00


//--------------------- .nv.info._Z15coalescedKernelPKfPfi --------------------------
	.section	.nv.info._Z15coalescedKernelPKfPfi,"",@"SHT_CUDA_INFO"
	.sectionflags	@""
	.align	4


	//----- nvinfo : EIATTR_CUDA_API_VERSION
	.align		4
        /*0000*/ 	.byte	0x04, 0x37
        /*0002*/ 	.short	(.L_7 - .L_6)
.L_6:
        /*0004*/ 	.word	0x00000082


	//----- nvinfo : EIATTR_KPARAM_INFO
	.align		4
.L_7:
        /*0008*/ 	.byte	0x04, 0x17
        /*000a*/ 	.short	(.L_9 - .L_8)
.L_8:
        /*000c*/ 	.word	0x00000000
        /*0010*/ 	.short	0x0002
        /*0012*/ 	.short	0x0010
        /*0014*/ 	.byte	0x00, 0xf0, 0x11, 0x00


	//----- nvinfo : EIATTR_KPARAM_INFO
	.align		4
.L_9:
        /*0018*/ 	.byte	0x04, 0x17
        /*001a*/ 	.short	(.L_11 - .L_10)
.L_10:
        /*001c*/ 	.word	0x00000000
        /*0020*/ 	.short	0x0001
        /*0022*/ 	.short	0x0008
        /*0024*/ 	.byte	0x00, 0xf5, 0x21, 0x00


	//----- nvinfo : EIATTR_KPARAM_INFO
	.align		4
.L_11:
        /*0028*/ 	.byte	0x04, 0x17
        /*002a*/ 	.short	(.L_13 - .L_12)
.L_12:
        /*002c*/ 	.word	0x00000000
        /*0030*/ 	.short	0x0000
        /*0032*/ 	.short	0x0000
        /*0034*/ 	.byte	0x00, 0xf5, 0x21, 0x00


	//----- nvinfo : EIATTR_SPARSE_MMA_MASK
	.align		4
.L_13:
        /*0038*/ 	.byte	0x03, 0x50
        /*003a*/ 	.short	0x0000


	//----- nvinfo : EIATTR_MAXREG_COUNT
	.align		4
        /*003c*/ 	.byte	0x03, 0x1b
        /*003e*/ 	.short	0x00ff


	//----- nvinfo : EIATTR_MERCURY_ISA_VERSION
	.align		4
        /*0040*/ 	.byte	0x03, 0x5f
        /*0042*/ 	.short	0x0101


	//----- nvinfo : EIATTR_VRC_CTA_INIT_COUNT
	.align		4
        /*0044*/ 	.byte	0x02, 0x4a
	.zero		1
	.zero		1


	//----- nvinfo : EIATTR_EXIT_INSTR_OFFSETS
	.align		4
        /*0048*/ 	.byte	0x04, 0x1c
        /*004a*/ 	.short	(.L_15 - .L_14)


	//   ....[0]....
.L_14:
        /*004c*/ 	.word	0x00000070


	//   ....[1]....
        /*0050*/ 	.word	0x00000100


	//----- nvinfo : EIATTR_CBANK_PARAM_SIZE
	.align		4
.L_15:
        /*0054*/ 	.byte	0x03, 0x19
        /*0056*/ 	.short	0x0014


	//----- nvinfo : EIATTR_PARAM_CBANK
	.align		4
        /*0058*/ 	.byte	0x04, 0x0a
        /*005a*/ 	.short	(.L_17 - .L_16)
	.align		4
.L_16:
        /*005c*/ 	.word	index@(.nv.constant0._Z15coalescedKernelPKfPfi)
        /*0060*/ 	.short	0x0380
        /*0062*/ 	.short	0x0014


	//----- nvinfo : EIATTR_SW_WAR
	.align		4
.L_17:
        /*0064*/ 	.byte	0x04, 0x36
        /*0066*/ 	.short	(.L_19 - .L_18)
.L_18:
        /*0068*/ 	.word	0x00000008
.L_19:


//--------------------- .nv.callgraph             --------------------------
	.section	.nv.callgraph,"",@"SHT_CUDA_CALLGRAPH"
	.align	4
	.sectionentsize	8
	.align		4
        /*0000*/ 	.word	0x00000000
	.align		4
        /*0004*/ 	.word	0xffffffff
	.align		4
        /*0008*/ 	.word	0x00000000
	.align		4
        /*000c*/ 	.word	0xfffffffe
	.align		4
        /*0010*/ 	.word	0x00000000
	.align		4
        /*0014*/ 	.word	0xfffffffd
	.align		4
        /*0018*/ 	.word	0x00000000
	.align		4
        /*001c*/ 	.word	0xfffffffc


//--------------------- .text._Z15coalescedKernelPKfPfi --------------------------
	.section	.text._Z15coalescedKernelPKfPfi,"ax",@progbits
	.align	128
        .global         _Z15coalescedKernelPKfPfi
        .type           _Z15coalescedKernelPKfPfi,@function
        .size           _Z15coalescedKernelPKfPfi,(.L_x_1 - _Z15coalescedKernelPKfPfi)
        .other          _Z15coalescedKernelPKfPfi,@"STO_CUDA_ENTRY STV_DEFAULT"
_Z15coalescedKernelPKfPfi:
.text._Z15coalescedKernelPKfPfi:
[----:B------:R-:W-:Y:S01]  /*0000*/  LDC R1, c[0x0][0x37c] ;  /* 0x0000df00ff017b82 */ /* 0x000fe20000000800 */
[----:B------:R-:W0:Y:S07]  /*0010*/  S2R R7, SR_TID.X ;  /* 0x0000000000077919 */ /* 0x000e2e0000002100 */
[----:B------:R-:W0:Y:S01]  /*0020*/  S2UR UR4, SR_CTAID.X ;  /* 0x00000000000479c3 */ /* 0x000e220000002500 */
[----:B------:R-:W1:Y:S07]  /*0030*/  LDCU UR5, c[0x0][0x390] ;  /* 0x00007200ff0577ac */ /* 0x000e6e0008000800 */
[----:B------:R-:W0:Y:S02]  /*0040*/  LDC R0, c[0x0][0x360] ;  /* 0x0000d800ff007b82 */ /* 0x000e240000000800 */
[----:B0-----:R-:W-:-:S05]  /*0050*/  IMAD R7, R0, UR4, R7 ;  /* 0x0000000400077c24 */ /* 0x001fca000f8e0207 */
[----:B-1----:R-:W-:-:S13]  /*0060*/  ISETP.GE.AND P0, PT, R7, UR5, PT ;  /* 0x0000000507007c0c */ /* 0x002fda000bf06270 */
[----:B------:R-:W-:Y:S05]  /*0070*/  @P0 EXIT ;  /* 0x000000000000094d */ /* 0x000fea0003800000 */
[----:B------:R-:W0:Y:S01]  /*0080*/  LDC.64 R2, c[0x0][0x380] ;  /* 0x0000e000ff027b82 */ /* 0x000e220000000a00 */
[----:B------:R-:W1:Y:S07]  /*0090*/  LDCU.64 UR4, c[0x0][0x358] ;  /* 0x00006b00ff0477ac */ /* 0x000e6e0008000a00 */
[----:B------:R-:W2:Y:S01]  /*00a0*/  LDC.64 R4, c[0x0][0x388] ;  /* 0x0000e200ff047b82 */ /* 0x000ea20000000a00 */
[----:B0-----:R-:W-:-:S06]  /*00b0*/  IMAD.WIDE R2, R7, 0x4, R2 ;  /* 0x0000000407027825 */ /* 0x001fcc00078e0202 */
[----:B-1----:R-:W3:Y:S01]  /*00c0*/  LDG.E R2, desc[UR4][R2.64] ;  /* 0x0000000402027981 */ /* 0x002ee2000c1e1900 */
[----:B--2---:R-:W-:-:S04]  /*00d0*/  IMAD.WIDE R4, R7, 0x4, R4 ;  /* 0x0000000407047825 */ /* 0x004fc800078e0204 */
[----:B---3--:R-:W-:-:S05]  /*00e0*/  FADD R7, R2, R2 ;  /* 0x0000000202077221 */ /* 0x008fca0000000000 */
[----:B------:R-:W-:Y:S01]  /*00f0*/  STG.E desc[UR4][R4.64], R7 ;  /* 0x0000000704007986 */ /* 0x000fe2000c101904 */
[----:B------:R-:W-:Y:S05]  /*0100*/  EXIT ;  /* 0x000000000000794d */ /* 0x000fea0003800000 */
.L_x_0:
[----:B------:R-:W-:-:S00]  /*0110*/  BRA `(.L_x_0) ;  /* 0xfffffffc00fc7947 */ /* 0x000fc0000383ffff */
[----:B------:R-:W-:-:S00]  /*0120*/  NOP ;  /* 0x0000000000007918 */ /* 0x000fc00000000000 */
        /* <DEDUP_REMOVED lines=13> */
.L_x_1:


//--------------------- .nv.shared.reserved.0     --------------------------
	.section	.nv.shared.reserved.0,"aw",@nobits
	.weak		__nv_reservedSMEM_offset_0_alias
	.size		__nv_reservedSMEM_offset_0_alias, 0, 64
	.other		__nv_reservedSMEM_offset_0_alias,@"STO_CUDA_RESERVED_SHARED STV_DEFAULT"
__nv_reservedSMEM_offset_0_alias:
	.zero		0
	.zero		64


//--------------------- .nv.constant0._Z15coalescedKernelPKfPfi --------------------------
	.section	.nv.constant0._Z15coalescedKernelPKfPfi,"a",@progbits
	.sectionflags	@""
	.align	4
.nv.constant0._Z15coalescedKernelPKfPfi:
	.zero		916


//--------------------- SYMBOLS --------------------------

	.type		.nv.reservedSmem.offset0,@object
	.size		.nv.reservedSmem.offset0,0x4
